	.headerflags	@"EF_CUDA_TEXMODE_UNIFIED EF_CUDA_64BIT_ADDRESS EF_CUDA_ACCELERATORS EF_CUDA_SM90 EF_CUDA_VIRTUAL_SM(EF_CUDA_SM90)"
	.elftype	@"ET_EXEC"


//--------------------- .nv.info                  --------------------------
	.section	.nv.info,"",@"SHT_CUDA_INFO"
	.align	4


	//----- nvinfo : EIATTR_REGCOUNT
	.align		4
        /*0000*/ 	.byte	0x04, 0x2f
        /*0002*/ 	.short	(.L_1 - .L_0)
	.align		4
.L_0:
        /*0004*/ 	.word	index@(triton_poi_fused_mean_mul_sigmoid_39)
        /*0008*/ 	.word	0x0000001c


	//----- nvinfo : EIATTR_MIN_STACK_SIZE
	.align		4
.L_1:
        /*000c*/ 	.byte	0x04, 0x12
        /*000e*/ 	.short	(.L_3 - .L_2)
	.align		4
.L_2:
        /*0010*/ 	.word	index@(triton_poi_fused_mean_mul_sigmoid_39)
        /*0014*/ 	.word	0x00000000


	//----- nvinfo : EIATTR_FRAME_SIZE
	.align		4
.L_3:
        /*0018*/ 	.byte	0x04, 0x11
        /*001a*/ 	.short	(.L_5 - .L_4)
	.align		4
.L_4:
        /*001c*/ 	.word	index@(triton_poi_fused_mean_mul_sigmoid_39)
        /*0020*/ 	.word	0x00000000


	//----- nvinfo : EIATTR_MIN_STACK_SIZE
	.align		4
.L_5:
        /*0024*/ 	.byte	0x04, 0x12
        /*0026*/ 	.short	(.L_7 - .L_6)
	.align		4
.L_6:
        /*0028*/ 	.word	index@(triton_poi_fused_mean_mul_sigmoid_39)
        /*002c*/ 	.word	0x00000000
.L_7:


//--------------------- .nv.info.triton_poi_fused_mean_mul_sigmoid_39 --------------------------
	.section	.nv.info.triton_poi_fused_mean_mul_sigmoid_39,"",@"SHT_CUDA_INFO"
	.sectionflags	@""
	.align	4


	//----- nvinfo : EIATTR_CUDA_API_VERSION
	.align		4
        /*0000*/ 	.byte	0x04, 0x37
        /*0002*/ 	.short	(.L_9 - .L_8)
.L_8:
        /*0004*/ 	.word	0x0000007c


	//----- nvinfo : EIATTR_KPARAM_INFO
	.align		4
.L_9:
        /*0008*/ 	.byte	0x04, 0x17
        /*000a*/ 	.short	(.L_11 - .L_10)
.L_10:
        /*000c*/ 	.word	0x00000000
        /*0010*/ 	.short	0x0002
        /*0012*/ 	.short	0x0010
        /*0014*/ 	.byte	0x00, 0xf0, 0x11, 0x00


	//----- nvinfo : EIATTR_KPARAM_INFO
	.align		4
.L_11:
        /*0018*/ 	.byte	0x04, 0x17
        /*001a*/ 	.short	(.L_13 - .L_12)
.L_12:
        /*001c*/ 	.word	0x00000000
        /*0020*/ 	.short	0x0001
        /*0022*/ 	.short	0x0008
        /*0024*/ 	.byte	0x00, 0xf4, 0x21, 0x00


	//----- nvinfo : EIATTR_KPARAM_INFO
	.align		4
.L_13:
        /*0028*/ 	.byte	0x04, 0x17
        /*002a*/ 	.short	(.L_15 - .L_14)
.L_14:
        /*002c*/ 	.word	0x00000000
        /*0030*/ 	.short	0x0000
        /*0032*/ 	.short	0x0000
        /*0034*/ 	.byte	0x00, 0xf4, 0x21, 0x00


	//----- nvinfo : EIATTR_SPARSE_MMA_MASK
	.align		4
.L_15:
        /*0038*/ 	.byte	0x03, 0x50
        /*003a*/ 	.short	0x0000


	//----- nvinfo : EIATTR_MAXREG_COUNT
	.align		4
        /*003c*/ 	.byte	0x03, 0x1b
        /*003e*/ 	.short	0x00ff


	//----- nvinfo : EIATTR_EXIT_INSTR_OFFSETS
	.align		4
        /*0040*/ 	.byte	0x04, 0x1c
        /*0042*/ 	.short	(.L_17 - .L_16)


	//   ....[0]....
.L_16:
        /*0044*/ 	.word	0x00000880


	//   ....[1]....
        /*0048*/ 	.word	0x000008c0


	//----- nvinfo : EIATTR_REQNTID
	.align		4
.L_17:
        /*004c*/ 	.byte	0x04, 0x10
        /*004e*/ 	.short	(.L_19 - .L_18)
.L_18:
        /*0050*/ 	.word	0x00000080
        /*0054*/ 	.word	0x00000001
        /*0058*/ 	.word	0x00000001


	//----- nvinfo : EIATTR_CBANK_PARAM_SIZE
	.align		4
.L_19:
        /*005c*/ 	.byte	0x03, 0x19
        /*005e*/ 	.short	0x0014


	//----- nvinfo : EIATTR_PARAM_CBANK
	.align		4
        /*0060*/ 	.byte	0x04, 0x0a
        /*0062*/ 	.short	(.L_21 - .L_20)
	.align		4
.L_20:
        /*0064*/ 	.word	index@(.nv.constant0.triton_poi_fused_mean_mul_sigmoid_39)
        /*0068*/ 	.short	0x0210
        /*006a*/ 	.short	0x0014


	//----- nvinfo : EIATTR_SW_WAR
	.align		4
.L_21:
        /*006c*/ 	.byte	0x04, 0x36
        /*006e*/ 	.short	(.L_23 - .L_22)
.L_22:
        /*0070*/ 	.word	0x00000008
.L_23:


//--------------------- .nv.callgraph             --------------------------
	.section	.nv.callgraph,"",@"SHT_CUDA_CALLGRAPH"
	.align	4
	.sectionentsize	8
	.align		4
        /*0000*/ 	.word	0x00000000
	.align		4
        /*0004*/ 	.word	0xffffffff
	.align		4
        /*0008*/ 	.word	0x00000000
	.align		4
        /*000c*/ 	.word	0xfffffffe
	.align		4
        /*0010*/ 	.word	0x00000000
	.align		4
        /*0014*/ 	.word	0xfffffffd
	.align		4
        /*0018*/ 	.word	0x00000000
	.align		4
        /*001c*/ 	.word	0xfffffffc


//--------------------- .text.triton_poi_fused_mean_mul_sigmoid_39 --------------------------
	.section	.text.triton_poi_fused_mean_mul_sigmoid_39,"ax",@progbits
	.align	128
        .global         triton_poi_fused_mean_mul_sigmoid_39
        .type           triton_poi_fused_mean_mul_sigmoid_39,@function
        .size           triton_poi_fused_mean_mul_sigmoid_39,(.L_x_1 - triton_poi_fused_mean_mul_sigmoid_39)
        .other          triton_poi_fused_mean_mul_sigmoid_39,@"STO_CUDA_ENTRY STV_DEFAULT"
triton_poi_fused_mean_mul_sigmoid_39:
.text.triton_poi_fused_mean_mul_sigmoid_39:
[----:B------:R-:W0:Y:S02]  /*0000*/  LDC R1, c[0x0][0x28] ;  /* 0x00000a00ff017b82 */ /* 0x000e240000000800 */
[----:B------:R-:W1:Y:S01]  /*0010*/  S2R R0, SR_TID.X ;  /* 0x0000000000007919 */ /* 0x000e620000002100 */
[----:B------:R-:W2:Y:S01]  /*0020*/  LDC.64 R8, c[0x0][0x210] ;  /* 0x00008400ff087b82 */ /* 0x000ea20000000a00 */
[----:B------:R-:W-:Y:S01]  /*0030*/  CS2R R6, SRZ ;  /* 0x0000000000067805 */ /* 0x000fe2000001ff00 */
[----:B------:R-:W-:Y:S01]  /*0040*/  ULDC.64 UR4, c[0x0][0x208] ;  /* 0x0000820000047ab9 */ /* 0x000fe20000000a00 */
[----:B------:R-:W3:Y:S01]  /*0050*/  S2R R13, SR_CTAID.X ;  /* 0x00000000000d7919 */ /* 0x000ee20000002500 */
[----:B------:R-:W-:Y:S02]  /*0060*/  CS2R R4, SRZ ;  /* 0x0000000000047805 */ /* 0x000fe4000001ff00 */
[----:B-1----:R-:W-:-:S04]  /*0070*/  SHF.L.U32 R0, R0, 0x1, RZ ;  /* 0x0000000100007819 */ /* 0x002fc800000006ff */
[----:B------:R-:W-:-:S04]  /*0080*/  LOP3.LUT R0, R0, 0xfe, RZ, 0xc0, !PT ;  /* 0x000000fe00007812 */ /* 0x000fc800078ec0ff */
[----:B---3--:R-:W-:-:S04]  /*0090*/  LEA R13, R13, R0, 0x8 ;  /* 0x000000000d0d7211 */ /* 0x008fc800078e40ff */
[C---:B------:R-:W-:Y:S01]  /*00a0*/  ISETP.GE.AND P0, PT, R13.reuse, 0x1080, PT ;  /* 0x000010800d00780c */ /* 0x040fe20003f06270 */
[----:B------:R-:W-:-:S05]  /*00b0*/  IMAD.HI R0, R13, 0x3e0f83e1, RZ ;  /* 0x3e0f83e10d007827 */ /* 0x000fca00078e02ff */
[----:B------:R-:W-:-:S04]  /*00c0*/  SHF.R.U32.HI R3, RZ, 0x1f, R0 ;  /* 0x0000001fff037819 */ /* 0x000fc80000011600 */
[----:B------:R-:W-:-:S05]  /*00d0*/  LEA.HI.SX32 R0, R0, R3, 0x18 ;  /* 0x0000000300007211 */ /* 0x000fca00078fc2ff */
[----:B------:R-:W-:-:S04]  /*00e0*/  IMAD R3, R0, -0x420, R13 ;  /* 0xfffffbe000037824 */ /* 0x000fc800078e020d */
[----:B------:R-:W-:-:S04]  /*00f0*/  IMAD R19, R0, 0x1080, R3 ;  /* 0x0000108000137824 */ /* 0x000fc800078e0203 */
[----:B--2---:R-:W-:Y:S01]  /*0100*/  IMAD.WIDE R10, R19, 0x4, R8 ;  /* 0x00000004130a7825 */ /* 0x004fe200078e0208 */
[----:B------:R-:W-:-:S04]  /*0110*/  IADD3 R15, R19, 0x420, RZ ;  /* 0x00000420130f7810 */ /* 0x000fc80007ffe0ff */
[----:B------:R-:W2:Y:S01]  /*0120*/  @!P0 LDG.E.64 R6, desc[UR4][R10.64] ;  /* 0x000000040a068981 */ /* 0x000ea2000c1e1b00 */
[----:B------:R-:W-:-:S05]  /*0130*/  IMAD.WIDE R14, R15, 0x4, R8 ;  /* 0x000000040f0e7825 */ /* 0x000fca00078e0208 */
[----:B------:R-:W3:Y:S01]  /*0140*/  @!P0 LDG.E.64 R4, desc[UR4][R14.64] ;  /* 0x000000040e048981 */ /* 0x000ee2000c1e1b00 */
[----:B------:R-:W-:Y:S02]  /*0150*/  IADD3 R17, R19, 0x840, RZ ;  /* 0x0000084013117810 */ /* 0x000fe40007ffe0ff */
[----:B------:R-:W-:Y:S02]  /*0160*/  CS2R R2, SRZ ;  /* 0x0000000000027805 */ /* 0x000fe4000001ff00 */
[----:B------:R-:W-:Y:S01]  /*0170*/  IADD3 R19, R19, 0xc60, RZ ;  /* 0x00000c6013137810 */ /* 0x000fe20007ffe0ff */
[----:B------:R-:W-:-:S04]  /*0180*/  IMAD.WIDE R16, R17, 0x4, R8 ;  /* 0x0000000411107825 */ /* 0x000fc800078e0208 */
[----:B------:R-:W-:Y:S01]  /*0190*/  IMAD.WIDE R18, R19, 0x4, R8 ;  /* 0x0000000413127825 */ /* 0x000fe200078e0208 */
[----:B------:R-:W-:Y:S01]  /*01a0*/  CS2R R8, SRZ ;  /* 0x0000000000087805 */ /* 0x000fe2000001ff00 */
[----:B------:R-:W4:Y:S05]  /*01b0*/  @!P0 LDG.E.64 R2, desc[UR4][R16.64] ;  /* 0x0000000410028981 */ /* 0x000f2a000c1e1b00 */
[----:B------:R-:W5:Y:S01]  /*01c0*/  @!P0 LDG.E.64 R8, desc[UR4][R18.64] ;  /* 0x0000000412088981 */ /* 0x000f62000c1e1b00 */
[----:B--2---:R-:W-:-:S04]  /*01d0*/  FADD R0, RZ, -R6 ;  /* 0x80000006ff007221 */ /* 0x004fc80000000000 */
[----:B------:R-:W-:Y:S01]  /*01e0*/  FMUL R10, R0, 1.4426950216293334961 ;  /* 0x3fb8aa3b000a7820 */ /* 0x000fe20000400000 */
[----:B---3--:R-:W-:Y:S01]  /*01f0*/  FADD R0, RZ, -R4 ;  /* 0x80000004ff007221 */ /* 0x008fe20000000000 */
[----:B------:R-:W-:-:S03]  /*0200*/  FADD R11, RZ, -R5 ;  /* 0x80000005ff0b7221 */ /* 0x000fc60000000000 */
[----:B------:R-:W-:Y:S01]  /*0210*/  FSETP.GEU.AND P2, PT, R10, -126, PT ;  /* 0xc2fc00000a00780b */ /* 0x000fe20003f4e000 */
[----:B------:R-:W-:Y:S01]  /*0220*/  FMUL R12, R0, 1.4426950216293334961 ;  /* 0x3fb8aa3b000c7820 */ /* 0x000fe20000400000 */
[----:B------:R-:W-:Y:S01]  /*0230*/  FADD R0, RZ, -R7 ;  /* 0x80000007ff007221 */ /* 0x000fe20000000000 */
[----:B------:R-:W-:-:S03]  /*0240*/  FMUL R11, R11, 1.4426950216293334961 ;  /* 0x3fb8aa3b0b0b7820 */ /* 0x000fc60000400000 */
[----:B------:R-:W-:Y:S01]  /*0250*/  FSETP.GEU.AND P5, PT, R12, -126, PT ;  /* 0xc2fc00000c00780b */ /* 0x000fe20003fae000 */
[----:B------:R-:W-:Y:S01]  /*0260*/  FMUL R0, R0, 1.4426950216293334961 ;  /* 0x3fb8aa3b00007820 */ /* 0x000fe20000400000 */
[----:B------:R-:W-:Y:S01]  /*0270*/  FSETP.GEU.AND P4, PT, R11, -126, PT ;  /* 0xc2fc00000b00780b */ /* 0x000fe20003f8e000 */
[----:B----4-:R-:W-:-:S03]  /*0280*/  FADD R14, RZ, -R2 ;  /* 0x80000002ff0e7221 */ /* 0x010fc60000000000 */
[----:B------:R-:W-:Y:S01]  /*0290*/  FSETP.GEU.AND P1, PT, R0, -126, PT ;  /* 0xc2fc00000000780b */ /* 0x000fe20003f2e000 */
[----:B------:R-:W-:Y:S01]  /*02a0*/  @!P2 FMUL R10, R10, 0.5 ;  /* 0x3f0000000a0aa820 */ /* 0x000fe20000400000 */
[----:B------:R-:W-:Y:S01]  /*02b0*/  FMUL R15, R14, 1.4426950216293334961 ;  /* 0x3fb8aa3b0e0f7820 */ /* 0x000fe20000400000 */
[----:B-----5:R-:W-:Y:S01]  /*02c0*/  FADD R16, RZ, -R8 ;  /* 0x80000008ff107221 */ /* 0x020fe20000000000 */
[----:B------:R-:W-:-:S03]  /*02d0*/  FADD R14, RZ, -R3 ;  /* 0x80000003ff0e7221 */ /* 0x000fc60000000000 */
[----:B------:R-:W-:Y:S01]  /*02e0*/  @!P5 FMUL R12, R12, 0.5 ;  /* 0x3f0000000c0cd820 */ /* 0x000fe20000400000 */
[----:B------:R-:W1:Y:S01]  /*02f0*/  MUFU.EX2 R10, R10 ;  /* 0x0000000a000a7308 */ /* 0x000e620000000800 */
[----:B------:R-:W-:Y:S01]  /*0300*/  FSETP.GEU.AND P3, PT, R15, -126, PT ;  /* 0xc2fc00000f00780b */ /* 0x000fe20003f6e000 */
[----:B------:R-:W-:Y:S01]  /*0310*/  FMUL R17, R16, 1.4426950216293334961 ;  /* 0x3fb8aa3b10117820 */ /* 0x000fe20000400000 */
[----:B------:R-:W-:Y:S01]  /*0320*/  FMUL R14, R14, 1.4426950216293334961 ;  /* 0x3fb8aa3b0e0e7820 */ /* 0x000fe20000400000 */
[----:B------:R-:W-:Y:S01]  /*0330*/  FADD R16, RZ, -R9 ;  /* 0x80000009ff107221 */ /* 0x000fe20000000000 */
[----:B------:R-:W-:Y:S01]  /*0340*/  @!P1 FMUL R0, R0, 0.5 ;  /* 0x3f00000000009820 */ /* 0x000fe20000400000 */
[----:B------:R-:W-:Y:S02]  /*0350*/  @!P4 FMUL R11, R11, 0.5 ;  /* 0x3f0000000b0bc820 */ /* 0x000fe40000400000 */
[----:B------:R-:W2:Y:S01]  /*0360*/  MUFU.EX2 R12, R12 ;  /* 0x0000000c000c7308 */ /* 0x000ea20000000800 */
[----:B------:R-:W-:Y:S01]  /*0370*/  FMUL R18, R16, 1.4426950216293334961 ;  /* 0x3fb8aa3b10127820 */ /* 0x000fe20000400000 */
[----:B------:R-:W-:-:S04]  /*0380*/  FSETP.GEU.AND P6, PT, R14, -126, PT ;  /* 0xc2fc00000e00780b */ /* 0x000fc80003fce000 */
[----:B------:R-:W-:Y:S01]  /*0390*/  @!P3 FMUL R15, R15, 0.5 ;  /* 0x3f0000000f0fb820 */ /* 0x000fe20000400000 */
[----:B-1----:R-:W-:Y:S01]  /*03a0*/  @!P2 FMUL R10, R10, R10 ;  /* 0x0000000a0a0aa220 */ /* 0x002fe20000400000 */
[----:B------:R-:W-:Y:S01]  /*03b0*/  FSETP.GEU.AND P2, PT, R18, -126, PT ;  /* 0xc2fc00001200780b */ /* 0x000fe20003f4e000 */
[----:B------:R-:W1:Y:S02]  /*03c0*/  MUFU.EX2 R0, R0 ;  /* 0x0000000000007308 */ /* 0x000e640000000800 */
[----:B------:R-:W-:Y:S01]  /*03d0*/  FADD R10, R10, 1 ;  /* 0x3f8000000a0a7421 */ /* 0x000fe20000000000 */
[----:B--2---:R-:W-:Y:S01]  /*03e0*/  @!P5 FMUL R12, R12, R12 ;  /* 0x0000000c0c0cd220 */ /* 0x004fe20000400000 */
[----:B------:R-:W-:-:S04]  /*03f0*/  FSETP.GEU.AND P5, PT, R17, -126, PT ;  /* 0xc2fc00001100780b */ /* 0x000fc80003fae000 */
[----:B------:R-:W2:Y:S01]  /*0400*/  MUFU.EX2 R11, R11 ;  /* 0x0000000b000b7308 */ /* 0x000ea20000000800 */
[----:B------:R-:W-:Y:S01]  /*0410*/  @!P6 FMUL R14, R14, 0.5 ;  /* 0x3f0000000e0ee820 */ /* 0x000fe20000400000 */
[----:B------:R-:W-:Y:S02]  /*0420*/  FADD R12, R12, 1 ;  /* 0x3f8000000c0c7421 */ /* 0x000fe40000000000 */
[----:B------:R-:W-:Y:S01]  /*0430*/  @!P2 FMUL R18, R18, 0.5 ;  /* 0x3f0000001212a820 */ /* 0x000fe20000400000 */
[----:B-1----:R-:W-:-:S03]  /*0440*/  @!P1 FMUL R0, R0, R0 ;  /* 0x0000000000009220 */ /* 0x002fc60000400000 */
[----:B------:R-:W1:Y:S01]  /*0450*/  MUFU.EX2 R15, R15 ;  /* 0x0000000f000f7308 */ /* 0x000e620000000800 */
[----:B------:R-:W-:Y:S01]  /*0460*/  FSETP.GT.AND P1, PT, R10, 8.50705917302346158658e+37, PT ;  /* 0x7e8000000a00780b */ /* 0x000fe20003f24000 */
[----:B------:R-:W-:Y:S01]  /*0470*/  FADD R16, R0, 1 ;  /* 0x3f80000000107421 */ /* 0x000fe20000000000 */
[----:B------:R-:W-:Y:S01]  /*0480*/  @!P5 FMUL R17, R17, 0.5 ;  /* 0x3f0000001111d820 */ /* 0x000fe20000400000 */
[----:B------:R-:W-:Y:S01]  /*0490*/  HFMA2.MMA R0, -RZ, RZ, 1.625, 0 ;  /* 0x3e800000ff007435 */ /* 0x000fe200000001ff */
[----:B--2---:R-:W-:-:S03]  /*04a0*/  @!P4 FMUL R11, R11, R11 ;  /* 0x0000000b0b0bc220 */ /* 0x004fc60000400000 */
[----:B------:R-:W2:Y:S01]  /*04b0*/  MUFU.EX2 R14, R14 ;  /* 0x0000000e000e7308 */ /* 0x000ea20000000800 */
[----:B------:R-:W-:Y:S01]  /*04c0*/  FSETP.GT.AND P4, PT, R16, 8.50705917302346158658e+37, PT ;  /* 0x7e8000001000780b */ /* 0x000fe20003f84000 */
[----:B------:R-:W-:-:S04]  /*04d0*/  FADD R11, R11, 1 ;  /* 0x3f8000000b0b7421 */ /* 0x000fc80000000000 */
[----:B------:R-:W-:Y:S01]  /*04e0*/  @P1 FMUL R10, R10, 0.25 ;  /* 0x3e8000000a0a1820 */ /* 0x000fe20000400000 */
[----:B-1----:R-:W-:Y:S01]  /*04f0*/  @!P3 FMUL R15, R15, R15 ;  /* 0x0000000f0f0fb220 */ /* 0x002fe20000400000 */
[----:B------:R-:W1:Y:S01]  /*0500*/  MUFU.EX2 R17, R17 ;  /* 0x0000001100117308 */ /* 0x000e620000000800 */
[----:B------:R-:W-:Y:S02]  /*0510*/  FSETP.GT.AND P3, PT, R12, 8.50705917302346158658e+37, PT ;  /* 0x7e8000000c00780b */ /* 0x000fe40003f64000 */
[----:B------:R-:W-:Y:S02]  /*0520*/  FADD R22, R15, 1 ;  /* 0x3f8000000f167421 */ /* 0x000fe40000000000 */
[----:B------:R-:W-:Y:S01]  /*0530*/  FSEL R21, R0, 1, P3 ;  /* 0x3f80000000157808 */ /* 0x000fe20001800000 */
[----:B------:R-:W-:Y:S01]  /*0540*/  @P4 FMUL R16, R16, 0.25 ;  /* 0x3e80000010104820 */ /* 0x000fe20000400000 */
[----:B--2---:R-:W-:Y:S01]  /*0550*/  @!P6 FMUL R14, R14, R14 ;  /* 0x0000000e0e0ee220 */ /* 0x004fe20000400000 */
[----:B------:R-:W2:Y:S01]  /*0560*/  MUFU.EX2 R23, R18 ;  /* 0x0000001200177308 */ /* 0x000ea20000000800 */
[----:B------:R-:W-:-:S02]  /*0570*/  FSETP.GT.AND P6, PT, R11, 8.50705917302346158658e+37, PT ;  /* 0x7e8000000b00780b */ /* 0x000fc40003fc4000 */
[----:B------:R-:W-:Y:S02]  /*0580*/  FADD R24, R14, 1 ;  /* 0x3f8000000e187421 */ /* 0x000fe40000000000 */
[----:B------:R-:W-:Y:S01]  /*0590*/  FSEL R25, R0, 1, P6 ;  /* 0x3f80000000197808 */ /* 0x000fe20003000000 */
[----:B------:R-:W-:Y:S01]  /*05a0*/  @P3 FMUL R12, R12, 0.25 ;  /* 0x3e8000000c0c3820 */ /* 0x000fe20000400000 */
[----:B-1----:R-:W-:Y:S01]  /*05b0*/  @!P5 FMUL R17, R17, R17 ;  /* 0x000000111111d220 */ /* 0x002fe20000400000 */
[----:B------:R1:W3:Y:S01]  /*05c0*/  MUFU.RCP R19, R10 ;  /* 0x0000000a00137308 */ /* 0x0002e20000001000 */
[----:B------:R-:W-:Y:S02]  /*05d0*/  FSETP.GT.AND P5, PT, R22, 8.50705917302346158658e+37, PT ;  /* 0x7e8000001600780b */ /* 0x000fe40003fa4000 */
[----:B------:R-:W-:Y:S01]  /*05e0*/  FADD R15, R17, 1 ;  /* 0x3f800000110f7421 */ /* 0x000fe20000000000 */
[----:B------:R-:W-:Y:S02]  /*05f0*/  FSETP.GT.AND P3, PT, R24, 8.50705917302346158658e+37, PT ;  /* 0x7e8000001800780b */ /* 0x000fe40003f64000 */
[----:B------:R-:W-:Y:S01]  /*0600*/  @P6 FMUL R11, R11, 0.25 ;  /* 0x3e8000000b0b6820 */ /* 0x000fe20000400000 */
[----:B--2---:R-:W-:Y:S01]  /*0610*/  @!P2 FMUL R23, R23, R23 ;  /* 0x000000171717a220 */ /* 0x004fe20000400000 */
[----:B------:R-:W-:Y:S01]  /*0620*/  FSETP.GT.AND P2, PT, R15, 8.50705917302346158658e+37, PT ;  /* 0x7e8000000f00780b */ /* 0x000fe20003f44000 */
[----:B------:R-:W2:Y:S01]  /*0630*/  MUFU.RCP R18, R12 ;  /* 0x0000000c00127308 */ /* 0x000ea20000001000 */
[C---:B-1----:R-:W-:Y:S01]  /*0640*/  FSEL R10, R0.reuse, 1, P1 ;  /* 0x3f800000000a7808 */ /* 0x042fe20000800000 */
[----:B------:R-:W-:Y:S01]  /*0650*/  FADD R17, R23, 1 ;  /* 0x3f80000017117421 */ /* 0x000fe20000000000 */
[----:B------:R-:W-:-:S02]  /*0660*/  FSEL R23, R0, 1, P4 ;  /* 0x3f80000000177808 */ /* 0x000fc40002000000 */
[----:B------:R-:W-:Y:S01]  /*0670*/  @P5 FMUL R22, R22, 0.25 ;  /* 0x3e80000016165820 */ /* 0x000fe20000400000 */
[----:B---3--:R-:W-:Y:S01]  /*0680*/  FMUL R19, R19, R10 ;  /* 0x0000000a13137220 */ /* 0x008fe20000400000 */
[----:B------:R-:W-:Y:S01]  /*0690*/  FSETP.GT.AND P1, PT, R17, 8.50705917302346158658e+37, PT ;  /* 0x7e8000001100780b */ /* 0x000fe20003f24000 */
[----:B------:R1:W3:Y:S01]  /*06a0*/  MUFU.RCP R20, R11 ;  /* 0x0000000b00147308 */ /* 0x0002e20000001000 */
[----:B------:R-:W-:-:S03]  /*06b0*/  @P3 FMUL R24, R24, 0.25 ;  /* 0x3e80000018183820 */ /* 0x000fc60000400000 */
[----:B------:R-:W-:Y:S01]  /*06c0*/  @P2 FMUL R15, R15, 0.25 ;  /* 0x3e8000000f0f2820 */ /* 0x000fe20000400000 */
[----:B--2---:R-:W-:-:S03]  /*06d0*/  FMUL R21, R18, R21 ;  /* 0x0000001512157220 */ /* 0x004fc60000400000 */
[----:B------:R-:W2:Y:S01]  /*06e0*/  MUFU.RCP R16, R16 ;  /* 0x0000001000107308 */ /* 0x000ea20000001000 */
[----:B-1----:R-:W1:Y:S01]  /*06f0*/  LDC.64 R10, c[0x0][0x218] ;  /* 0x00008600ff0a7b82 */ /* 0x002e620000000a00 */
[----:B------:R-:W-:Y:S02]  /*0700*/  FMUL R4, R21, R4 ;  /* 0x0000000415047220 */ /* 0x000fe40000400000 */
[----:B------:R-:W-:Y:S01]  /*0710*/  @P1 FMUL R17, R17, 0.25 ;  /* 0x3e80000011111820 */ /* 0x000fe20000400000 */
[----:B------:R-:W-:Y:S01]  /*0720*/  FSEL R21, R0, 1, P5 ;  /* 0x3f80000000157808 */ /* 0x000fe20002800000 */
[----:B---3--:R-:W-:Y:S02]  /*0730*/  FMUL R20, R20, R25 ;  /* 0x0000001914147220 */ /* 0x008fe40000400000 */
[----:B------:R-:W3:Y:S01]  /*0740*/  MUFU.RCP R14, R22 ;  /* 0x00000016000e7308 */ /* 0x000ee20000001000 */
[----:B------:R-:W-:Y:S01]  /*0750*/  FFMA R19, R19, R6, R4 ;  /* 0x0000000613137223 */ /* 0x000fe20000000004 */
[----:B------:R-:W-:Y:S01]  /*0760*/  FSEL R4, R0, 1, P2 ;  /* 0x3f80000000047808 */ /* 0x000fe20001000000 */
[----:B------:R-:W-:Y:S01]  /*0770*/  FMUL R5, R20, R5 ;  /* 0x0000000514057220 */ /* 0x000fe20000400000 */
[----:B--2---:R-:W-:-:S04]  /*0780*/  FMUL R16, R16, R23 ;  /* 0x0000001710107220 */ /* 0x004fc80000400000 */
[----:B------:R-:W2:Y:S01]  /*0790*/  MUFU.RCP R12, R24 ;  /* 0x00000018000c7308 */ /* 0x000ea20000001000 */
[C---:B------:R-:W-:Y:S02]  /*07a0*/  FSEL R23, R0.reuse, 1, P3 ;  /* 0x3f80000000177808 */ /* 0x040fe40001800000 */
[----:B------:R-:W-:Y:S01]  /*07b0*/  FSEL R0, R0, 1, P1 ;  /* 0x3f80000000007808 */ /* 0x000fe20000800000 */
[----:B------:R-:W-:Y:S01]  /*07c0*/  FFMA R16, R16, R7, R5 ;  /* 0x0000000710107223 */ /* 0x000fe20000000005 */
[----:B---3--:R-:W-:-:S03]  /*07d0*/  FMUL R14, R14, R21 ;  /* 0x000000150e0e7220 */ /* 0x008fc60000400000 */
[----:B------:R-:W3:Y:S01]  /*07e0*/  MUFU.RCP R15, R15 ;  /* 0x0000000f000f7308 */ /* 0x000ee20000001000 */
[----:B-1----:R-:W-:-:S04]  /*07f0*/  IMAD.WIDE R10, R13, 0x4, R10 ;  /* 0x000000040d0a7825 */ /* 0x002fc800078e020a */
[----:B------:R-:W-:Y:S01]  /*0800*/  FFMA R19, R14, R2, R19 ;  /* 0x000000020e137223 */ /* 0x000fe20000000013 */
[----:B--2---:R-:W-:Y:S02]  /*0810*/  FMUL R23, R12, R23 ;  /* 0x000000170c177220 */ /* 0x004fe40000400000 */
[----:B------:R-:W1:Y:S02]  /*0820*/  MUFU.RCP R17, R17 ;  /* 0x0000001100117308 */ /* 0x000e640000001000 */
[----:B------:R-:W-:Y:S01]  /*0830*/  FFMA R16, R23, R3, R16 ;  /* 0x0000000317107223 */ /* 0x000fe20000000010 */
[----:B---3--:R-:W-:-:S04]  /*0840*/  FMUL R4, R15, R4 ;  /* 0x000000040f047220 */ /* 0x008fc80000400000 */
[----:B------:R-:W-:Y:S01]  /*0850*/  FFMA R4, R4, R8, R19 ;  /* 0x0000000804047223 */ /* 0x000fe20000000013 */
[----:B-1----:R-:W-:-:S04]  /*0860*/  FMUL R17, R17, R0 ;  /* 0x0000000011117220 */ /* 0x002fc80000400000 */
[----:B------:R-:W-:Y:S01]  /*0870*/  FFMA R16, R17, R9, R16 ;  /* 0x0000000911107223 */ /* 0x000fe20000000010 */
[----:B------:R-:W-:Y:S06]  /*0880*/  @P0 EXIT ;  /* 0x000000000000094d */ /* 0x000fec0003800000 */
[----:B------:R-:W-:Y:S01]  /*0890*/  FMUL R4, R4, 0.25 ;  /* 0x3e80000004047820 */ /* 0x000fe20000400000 */
[----:B------:R-:W-:-:S05]  /*08a0*/  FMUL R5, R16, 0.25 ;  /* 0x3e80000010057820 */ /* 0x000fca0000400000 */
[----:B------:R-:W-:Y:S01]  /*08b0*/  STG.E.64 desc[UR4][R10.64], R4 ;  /* 0x000000040a007986 */ /* 0x000fe2000c101b04 */
[----:B------:R-:W-:Y:S05]  /*08c0*/  EXIT ;  /* 0x000000000000794d */ /* 0x000fea0003800000 */
.L_x_0:
[----:B------:R-:W-:-:S00]  /*08d0*/  BRA `(.L_x_0) ;  /* 0xfffffffc00fc7947 */ /* 0x000fc0000383ffff */
[----:B------:R-:W-:-:S00]  /*08e0*/  NOP ;  /* 0x0000000000007918 */ /* 0x000fc00000000000 */
        /* <DEDUP_REMOVED lines=9> */
.L_x_1:


//--------------------- .nv.constant0.triton_poi_fused_mean_mul_sigmoid_39 --------------------------
	.section	.nv.constant0.triton_poi_fused_mean_mul_sigmoid_39,"a",@progbits
	.sectionflags	@""
	.align	4
.nv.constant0.triton_poi_fused_mean_mul_sigmoid_39:
	.zero		548
